//
// Generated by NVIDIA NVVM Compiler
//
// Compiler Build ID: CL-36424714
// Cuda compilation tools, release 13.0, V13.0.88
// Based on NVVM 20.0.0
//

.version 9.0
.target sm_100
.address_size 64

	// .globl	_Z9SumKernelPiS_i
.global .align 4 .b8 precalc_xorwow_matrix[102400];
.global .align 4 .b8 precalc_xorwow_offset_matrix[102400];
.global .align 4 .b8 mrg32k3aM1[2304];
.global .align 4 .b8 mrg32k3aM2[2304];
.global .align 4 .b8 mrg32k3aM1SubSeq[2016];
.global .align 4 .b8 mrg32k3aM2SubSeq[2016];
.global .align 4 .b8 mrg32k3aM1Seq[2304];
.global .align 4 .b8 mrg32k3aM2Seq[2304];
.const .align 8 .b8 __cr_lgamma_table[72];
.extern .shared .align 16 .b8 temp[];

.visible .entry _Z9SumKernelPiS_i(
	.param .u64 .ptr .align 1 _Z9SumKernelPiS_i_param_0,
	.param .u64 .ptr .align 1 _Z9SumKernelPiS_i_param_1,
	.param .u32 _Z9SumKernelPiS_i_param_2
)
{
	.reg .pred 	%p<7>;
	.reg .b32 	%r<56>;
	.reg .b64 	%rd<7>;

	ld.param.u64 	%rd2, [_Z9SumKernelPiS_i_param_0];
	ld.param.u64 	%rd3, [_Z9SumKernelPiS_i_param_1];
	ld.param.u32 	%r22, [_Z9SumKernelPiS_i_param_2];
	mov.u32 	%r1, %tid.x;
	mov.u32 	%r23, %ctaid.x;
	mov.u32 	%r2, %ntid.x;
	mad.lo.s32 	%r49, %r23, %r2, %r1;
	shr.s32 	%r24, %r22, 31;
	shr.u32 	%r25, %r24, 30;
	add.s32 	%r26, %r22, %r25;
	shr.s32 	%r4, %r26, 2;
	setp.ge.s32 	%p1, %r49, %r4;
	mov.b32 	%r54, 0;
	@%p1 bra 	$L__BB0_3;
	mov.u32 	%r28, %nctaid.x;
	mul.lo.s32 	%r5, %r2, %r28;
	cvta.to.global.u64 	%rd1, %rd2;
	mov.b32 	%r54, 0;
$L__BB0_2:
	mul.wide.s32 	%rd4, %r49, 16;
	add.s64 	%rd5, %rd1, %rd4;
	ld.global.v4.u32 	{%r29, %r30, %r31, %r32}, [%rd5];
	add.s32 	%r33, %r29, %r54;
	add.s32 	%r34, %r33, %r30;
	add.s32 	%r35, %r34, %r31;
	add.s32 	%r54, %r35, %r32;
	add.s32 	%r49, %r49, %r5;
	setp.lt.s32 	%p2, %r49, %r4;
	@%p2 bra 	$L__BB0_2;
$L__BB0_3:
	mov.u32 	%r36, %tid.y;
	mov.u32 	%r37, %tid.z;
	mov.u32 	%r38, %ntid.y;
	mad.lo.s32 	%r39, %r37, %r38, %r36;
	mul.lo.s32 	%r11, %r39, %r2;
	add.s32 	%r12, %r11, %r1;
	mul.lo.s32 	%r40, %r2, %r38;
	mov.u32 	%r41, %ntid.z;
	mul.lo.s32 	%r52, %r40, %r41;
	setp.lt.u32 	%p3, %r52, 2;
	@%p3 bra 	$L__BB0_8;
	shl.b32 	%r42, %r12, 2;
	mov.u32 	%r43, temp;
	add.s32 	%r14, %r43, %r42;
$L__BB0_5:
	shr.u32 	%r17, %r52, 1;
	st.shared.u32 	[%r14], %r54;
	barrier.sync 	0;
	setp.le.u32 	%p4, %r17, %r12;
	@%p4 bra 	$L__BB0_7;
	shl.b32 	%r44, %r17, 2;
	add.s32 	%r45, %r14, %r44;
	ld.shared.u32 	%r46, [%r45];
	add.s32 	%r54, %r46, %r54;
$L__BB0_7:
	barrier.sync 	0;
	setp.gt.u32 	%p5, %r52, 3;
	mov.u32 	%r52, %r17;
	@%p5 bra 	$L__BB0_5;
$L__BB0_8:
	or.b32  	%r47, %r11, %r1;
	setp.ne.s32 	%p6, %r47, 0;
	@%p6 bra 	$L__BB0_10;
	cvta.to.global.u64 	%rd6, %rd3;
	atom.global.add.u32 	%r48, [%rd6], %r54;
$L__BB0_10:
	ret;

}


// ===== COMPILED SASS (sm_100) =====

	.target	sm_100

	.elftype	@"ET_EXEC"


//--------------------- .note.nv.tkinfo           --------------------------
	.section	.note.nv.tkinfo,"",@"SHT_NOTE"
	.sectionflags	@"SHF_NOTE_NV_TKINFO"
	.tkinfo
        /*0018*/ 	.word	0x00000002
        /*0030*/ 	.string	""
        /*0030*/ 	.string	"ptxas"
        /*0030*/ 	.string	"Cuda compilation tools, release 13.0, V13.0.88"
        /*0030*/ 	.string	"Build cuda_13.0.r13.0/compiler.36424714_0"
        /*0030*/ 	.string	"-arch sm_100 -m 64 "



//--------------------- .note.nv.cuinfo           --------------------------
	.section	.note.nv.cuinfo,"",@"SHT_NOTE"
	.sectionflags	@"SHF_NOTE_NV_CUINFO"
        /*0018*/ 	.short	0x0002
        /*001a*/ 	.short	0x0064
        /*001c*/ 	.short	0x0082
	.zero		2


//--------------------- .nv.info                  --------------------------
	.section	.nv.info,"",@"SHT_CUDA_INFO"
	.align	4


	//----- nvinfo : EIATTR_REGCOUNT
	.align		4
        /*0000*/ 	.byte	0x04, 0x2f
        /*0002*/ 	.short	(.L_10 - .L_9)
	.align		4
.L_9:
        /*0004*/ 	.word	index@(_Z9SumKernelPiS_i)
        /*0008*/ 	.word	0x00000010


	//----- nvinfo : EIATTR_FRAME_SIZE
	.align		4
.L_10:
        /*000c*/ 	.byte	0x04, 0x11
        /*000e*/ 	.short	(.L_12 - .L_11)
	.align		4
.L_11:
        /*0010*/ 	.word	index@(_Z9SumKernelPiS_i)
        /*0014*/ 	.word	0x00000000


	//----- nvinfo : EIATTR_MIN_STACK_SIZE
	.align		4
.L_12:
        /*0018*/ 	.byte	0x04, 0x12
        /*001a*/ 	.short	(.L_14 - .L_13)
	.align		4
.L_13:
        /*001c*/ 	.word	index@(_Z9SumKernelPiS_i)
        /*0020*/ 	.word	0x00000000
.L_14:


//--------------------- .nv.compat                --------------------------
	.section	.nv.compat,"",@"SHT_CUDA_COMPAT_INFO"
	.align	4
        /*0000*/ 	.byte	0x02, 0x09, 0x00, 0x00, 0x02, 0x02, 0x01, 0x00, 0x02, 0x05, 0x05, 0x00, 0x03, 0x07, 0x01, 0x01
        /*0010*/ 	.byte	0x02, 0x03, 0x00, 0x00, 0x02, 0x06, 0x01, 0x00, 0x04, 0x0b, 0x08, 0x00, 0x09, 0x00, 0x00, 0x00
        /*0020*/ 	.byte	0x00, 0x00, 0x00, 0x00


//--------------------- .nv.info._Z9SumKernelPiS_i --------------------------
	.section	.nv.info._Z9SumKernelPiS_i,"",@"SHT_CUDA_INFO"
	.sectionflags	@""
	.align	4


	//----- nvinfo : EIATTR_CUDA_API_VERSION
	.align		4
        /*0000*/ 	.byte	0x04, 0x37
        /*0002*/ 	.short	(.L_16 - .L_15)
.L_15:
        /*0004*/ 	.word	0x00000082


	//----- nvinfo : EIATTR_KPARAM_INFO
	.align		4
.L_16:
        /*0008*/ 	.byte	0x04, 0x17
        /*000a*/ 	.short	(.L_18 - .L_17)
.L_17:
        /*000c*/ 	.word	0x00000000
        /*0010*/ 	.short	0x0002
        /*0012*/ 	.short	0x0010
        /*0014*/ 	.byte	0x00, 0xf0, 0x11, 0x00


	//----- nvinfo : EIATTR_KPARAM_INFO
	.align		4
.L_18:
        /*0018*/ 	.byte	0x04, 0x17
        /*001a*/ 	.short	(.L_20 - .L_19)
.L_19:
        /*001c*/ 	.word	0x00000000
        /*0020*/ 	.short	0x0001
        /*0022*/ 	.short	0x0008
        /*0024*/ 	.byte	0x00, 0xf5, 0x21, 0x00


	//----- nvinfo : EIATTR_KPARAM_INFO
	.align		4
.L_20:
        /*0028*/ 	.byte	0x04, 0x17
        /*002a*/ 	.short	(.L_22 - .L_21)
.L_21:
        /*002c*/ 	.word	0x00000000
        /*0030*/ 	.short	0x0000
        /*0032*/ 	.short	0x0000
        /*0034*/ 	.byte	0x00, 0xf5, 0x21, 0x00


	//----- nvinfo : EIATTR_SPARSE_MMA_MASK
	.align		4
.L_22:
        /*0038*/ 	.byte	0x03, 0x50
        /*003a*/ 	.short	0x0000


	//----- nvinfo : EIATTR_MAXREG_COUNT
	.align		4
        /*003c*/ 	.byte	0x03, 0x1b
        /*003e*/ 	.short	0x00ff


	//----- nvinfo : EIATTR_NUM_BARRIERS
	.align		4
        /*0040*/ 	.byte	0x02, 0x4c
        /*0042*/ 	.byte	0x01
	.zero		1


	//----- nvinfo : EIATTR_MERCURY_ISA_VERSION
	.align		4
        /*0044*/ 	.byte	0x03, 0x5f
        /*0046*/ 	.short	0x0101


	//----- nvinfo : EIATTR_INT_WARP_WIDE_INSTR_OFFSETS
	.align		4
        /*0048*/ 	.byte	0x04, 0x31
        /*004a*/ 	.short	(.L_24 - .L_23)


	//   ....[0]....
.L_23:
        /*004c*/ 	.word	0x00000370


	//   ....[1]....
        /*0050*/ 	.word	0x00000390


	//----- nvinfo : EIATTR_COOP_GROUP_MASK_REGIDS
	.align		4
.L_24:
        /*0054*/ 	.byte	0x04, 0x29
        /*0056*/ 	.short	(.L_26 - .L_25)


	//   ....[0]....
.L_25:
        /*0058*/ 	.word	0xffffffff


	//   ....[1]....
        /*005c*/ 	.word	0xffffffff


	//----- nvinfo : EIATTR_COOP_GROUP_INSTR_OFFSETS
	.align		4
.L_26:
        /*0060*/ 	.byte	0x04, 0x28
        /*0062*/ 	.short	(.L_28 - .L_27)


	//   ....[0]....
.L_27:
        /*0064*/ 	.word	0x000002c0


	//   ....[1]....
        /*0068*/ 	.word	0x00000330


	//----- nvinfo : EIATTR_VRC_CTA_INIT_COUNT
	.align		4
.L_28:
        /*006c*/ 	.byte	0x02, 0x4a
	.zero		1
	.zero		1


	//----- nvinfo : EIATTR_EXIT_INSTR_OFFSETS
	.align		4
        /*0070*/ 	.byte	0x04, 0x1c
        /*0072*/ 	.short	(.L_30 - .L_29)


	//   ....[0]....
.L_29:
        /*0074*/ 	.word	0x00000350


	//   ....[1]....
        /*0078*/ 	.word	0x000003e0


	//----- nvinfo : EIATTR_CRS_STACK_SIZE
	.align		4
.L_30:
        /*007c*/ 	.byte	0x04, 0x1e
        /*007e*/ 	.short	(.L_32 - .L_31)
.L_31:
        /*0080*/ 	.word	0x00000000


	//----- nvinfo : EIATTR_CBANK_PARAM_SIZE
	.align		4
.L_32:
        /*0084*/ 	.byte	0x03, 0x19
        /*0086*/ 	.short	0x0014


	//----- nvinfo : EIATTR_PARAM_CBANK
	.align		4
        /*0088*/ 	.byte	0x04, 0x0a
        /*008a*/ 	.short	(.L_34 - .L_33)
	.align		4
.L_33:
        /*008c*/ 	.word	index@(.nv.constant0._Z9SumKernelPiS_i)
        /*0090*/ 	.short	0x0380
        /*0092*/ 	.short	0x0014


	//----- nvinfo : EIATTR_SW_WAR
	.align		4
.L_34:
        /*0094*/ 	.byte	0x04, 0x36
        /*0096*/ 	.short	(.L_36 - .L_35)
.L_35:
        /*0098*/ 	.word	0x00000008
.L_36:


//--------------------- .nv.callgraph             --------------------------
	.section	.nv.callgraph,"",@"SHT_CUDA_CALLGRAPH"
	.align	4
	.sectionentsize	8
	.align		4
        /*0000*/ 	.word	0x00000000
	.align		4
        /*0004*/ 	.word	0xffffffff
	.align		4
        /*0008*/ 	.word	0x00000000
	.align		4
        /*000c*/ 	.word	0xfffffffe
	.align		4
        /*0010*/ 	.word	0x00000000
	.align		4
        /*0014*/ 	.word	0xfffffffd
	.align		4
        /*0018*/ 	.word	0x00000000
	.align		4
        /*001c*/ 	.word	0xfffffffc


//--------------------- .nv.constant4             --------------------------
	.section	.nv.constant4,"a",@progbits
	.align	8
	.align		8
.nv.constant4:
        /*0000*/ 	.dword	precalc_xorwow_matrix
	.align		8
        /*0008*/ 	.dword	precalc_xorwow_offset_matrix
	.align		8
        /*0010*/ 	.dword	mrg32k3aM1
	.align		8
        /*0018*/ 	.dword	mrg32k3aM2
	.align		8
        /*0020*/ 	.dword	mrg32k3aM1SubSeq
	.align		8
        /*0028*/ 	.dword	mrg32k3aM2SubSeq
	.align		8
        /*0030*/ 	.dword	mrg32k3aM1Seq
	.align		8
        /*0038*/ 	.dword	mrg32k3aM2Seq


//--------------------- .nv.constant3             --------------------------
	.section	.nv.constant3,"a",@progbits
	.align	8
.nv.constant3:
	.type		__cr_lgamma_table,@object
	.size		__cr_lgamma_table,(.L_8 - __cr_lgamma_table)
__cr_lgamma_table:
        /*0000*/ 	.byte	0x00, 0x00, 0x00, 0x00, 0x00, 0x00, 0x00, 0x00, 0x00, 0x00, 0x00, 0x00, 0x00, 0x00, 0x00, 0x00
        /*0010*/ 	.byte	0xef, 0x39, 0xfa, 0xfe, 0x42, 0x2e, 0xe6, 0x3f, 0x02, 0x20, 0x2a, 0xfa, 0x0b, 0xab, 0xfc, 0x3f
        /*0020*/ 	.byte	0xf9, 0x2c, 0x92, 0x7c, 0xa7, 0x6c, 0x09, 0x40, 0xc9, 0x79, 0x44, 0x3c, 0x64, 0x26, 0x13, 0x40
        /*0030*/ 	.byte	0xca, 0x01, 0xcf, 0x3a, 0x27, 0x51, 0x1a, 0x40, 0x30, 0xcc, 0x2d, 0xf3, 0xe1, 0x0c, 0x21, 0x40
        /*0040*/ 	.byte	0x0d, 0xb7, 0xfc, 0x82, 0x8e, 0x35, 0x25, 0x40
.L_8:


//--------------------- .text._Z9SumKernelPiS_i   --------------------------
	.section	.text._Z9SumKernelPiS_i,"ax",@progbits
	.align	128
        .global         _Z9SumKernelPiS_i
        .type           _Z9SumKernelPiS_i,@function
        .size           _Z9SumKernelPiS_i,(.L_x_6 - _Z9SumKernelPiS_i)
        .other          _Z9SumKernelPiS_i,@"STO_CUDA_ENTRY STV_DEFAULT"
_Z9SumKernelPiS_i:
.text._Z9SumKernelPiS_i:
[----:B------:R-:W-:Y:S01]  /*0000*/  LDC R1, c[0x0][0x37c] ;  /* 0x0000df00ff017b82 */ /* 0x000fe20000000800 */
[----:B------:R-:W0:Y:S01]  /*0010*/  S2R R11, SR_TID.X ;  /* 0x00000000000b7919 */ /* 0x000e220000002100 */
[----:B------:R-:W1:Y:S06]  /*0020*/  LDCU UR5, c[0x0][0x390] ;  /* 0x00007200ff0577ac */ /* 0x000e6c0008000800 */
[----:B------:R-:W0:Y:S01]  /*0030*/  S2UR UR6, SR_CTAID.X ;  /* 0x00000000000679c3 */ /* 0x000e220000002500 */
[----:B------:R-:W-:Y:S01]  /*0040*/  BSSY.RECONVERGENT B0, `(.L_x_0) ;  /* 0x0000017000007945 */ /* 0x000fe20003800200 */
[----:B------:R-:W2:Y:S01]  /*0050*/  S2R R12, SR_TID.Y ;  /* 0x00000000000c7919 */ /* 0x000ea20000002200 */
[----:B------:R-:W-:Y:S01]  /*0060*/  IMAD.MOV.U32 R8, RZ, RZ, RZ ;  /* 0x000000ffff087224 */ /* 0x000fe200078e00ff */
[----:B------:R-:W3:Y:S04]  /*0070*/  S2R R13, SR_TID.Z ;  /* 0x00000000000d7919 */ /* 0x000ee80000002300 */
[----:B------:R-:W0:Y:S01]  /*0080*/  LDC R10, c[0x0][0x360] ;  /* 0x0000d800ff0a7b82 */ /* 0x000e220000000800 */
[----:B-1----:R-:W-:-:S04]  /*0090*/  USHF.R.S32.HI UR4, URZ, 0x1f, UR5 ;  /* 0x0000001fff047899 */ /* 0x002fc80008011405 */
[----:B------:R-:W-:-:S04]  /*00a0*/  ULEA.HI UR4, UR4, UR5, URZ, 0x2 ;  /* 0x0000000504047291 */ /* 0x000fc8000f8f10ff */
[----:B------:R-:W-:Y:S01]  /*00b0*/  USHF.R.S32.HI UR4, URZ, 0x2, UR4 ;  /* 0x00000002ff047899 */ /* 0x000fe20008011404 */
[----:B0-----:R-:W-:Y:S01]  /*00c0*/  IMAD R0, R10, UR6, R11 ;  /* 0x000000060a007c24 */ /* 0x001fe2000f8e020b */
[----:B------:R-:W0:Y:S04]  /*00d0*/  LDCU.64 UR6, c[0x0][0x358] ;  /* 0x00006b00ff0677ac */ /* 0x000e280008000a00 */
[----:B------:R-:W-:-:S13]  /*00e0*/  ISETP.GE.AND P0, PT, R0, UR4, PT ;  /* 0x0000000400007c0c */ /* 0x000fda000bf06270 */
[----:B--23--:R-:W-:Y:S05]  /*00f0*/  @P0 BRA `(.L_x_1) ;  /* 0x00000000002c0947 */ /* 0x00cfea0003800000 */
[----:B------:R-:W1:Y:S01]  /*0100*/  LDC.64 R2, c[0x0][0x380] ;  /* 0x0000e000ff027b82 */ /* 0x000e620000000a00 */
[----:B------:R-:W2:Y:S01]  /*0110*/  LDCU UR5, c[0x0][0x370] ;  /* 0x00006e00ff0577ac */ /* 0x000ea20008000800 */
[----:B------:R-:W-:Y:S02]  /*0120*/  IMAD.MOV.U32 R8, RZ, RZ, RZ ;  /* 0x000000ffff087224 */ /* 0x000fe400078e00ff */
[----:B--2---:R-:W-:-:S07]  /*0130*/  IMAD R9, R10, UR5, RZ ;  /* 0x000000050a097c24 */ /* 0x004fce000f8e02ff */
.L_x_2:
[----:B-1----:R-:W-:-:S06]  /*0140*/  IMAD.WIDE R4, R0, 0x10, R2 ;  /* 0x0000001000047825 */ /* 0x002fcc00078e0202 */
[----:B0-----:R-:W2:Y:S01]  /*0150*/  LDG.E.128 R4, desc[UR6][R4.64] ;  /* 0x0000000604047981 */ /* 0x001ea2000c1e1d00 */
[----:B------:R-:W-:-:S04]  /*0160*/  IADD3 R0, PT, PT, R9, R0, RZ ;  /* 0x0000000009007210 */ /* 0x000fc80007ffe0ff */
[----:B------:R-:W-:Y:S02]  /*0170*/  ISETP.GE.AND P0, PT, R0, UR4, PT ;  /* 0x0000000400007c0c */ /* 0x000fe4000bf06270 */
[----:B--2---:R-:W-:-:S04]  /*0180*/  IADD3 R8, PT, PT, R5, R4, R8 ;  /* 0x0000000405087210 */ /* 0x004fc80007ffe008 */
[----:B------:R-:W-:-:S07]  /*0190*/  IADD3 R8, PT, PT, R7, R8, R6 ;  /* 0x0000000807087210 */ /* 0x000fce0007ffe006 */
[----:B------:R-:W-:Y:S05]  /*01a0*/  @!P0 BRA `(.L_x_2) ;  /* 0xfffffffc00e48947 */ /* 0x000fea000383ffff */
.L_x_1:
[----:B0-----:R-:W-:Y:S05]  /*01b0*/  BSYNC.RECONVERGENT B0 ;  /* 0x0000000000007941 */ /* 0x001fea0003800200 */
.L_x_0:
[----:B------:R-:W0:Y:S01]  /*01c0*/  LDCU UR4, c[0x0][0x364] ;  /* 0x00006c80ff0477ac */ /* 0x000e220008000800 */
[----:B------:R-:W1:Y:S01]  /*01d0*/  LDCU UR5, c[0x0][0x368] ;  /* 0x00006d00ff0577ac */ /* 0x000e620008000800 */
[----:B0-----:R-:W-:Y:S02]  /*01e0*/  IMAD R2, R10, UR4, RZ ;  /* 0x000000040a027c24 */ /* 0x001fe4000f8e02ff */
[----:B------:R-:W-:Y:S02]  /*01f0*/  IMAD R0, R13, UR4, R12 ;  /* 0x000000040d007c24 */ /* 0x000fe4000f8e020c */
[----:B-1----:R-:W-:Y:S02]  /*0200*/  IMAD R2, R2, UR5, RZ ;  /* 0x0000000502027c24 */ /* 0x002fe4000f8e02ff */
[----:B------:R-:W-:-:S03]  /*0210*/  IMAD R0, R0, R10, RZ ;  /* 0x0000000a00007224 */ /* 0x000fc600078e02ff */
[----:B------:R-:W-:Y:S02]  /*0220*/  ISETP.GE.U32.AND P1, PT, R2, 0x2, PT ;  /* 0x000000020200780c */ /* 0x000fe40003f26070 */
[----:B------:R-:W-:-:S11]  /*0230*/  LOP3.LUT P0, RZ, R0, R11, RZ, 0xfc, !PT ;  /* 0x0000000b00ff7212 */ /* 0x000fd6000780fcff */
[----:B------:R-:W-:Y:S05]  /*0240*/  @!P1 BRA `(.L_x_3) ;  /* 0x0000000000409947 */ /* 0x000fea0003800000 */
[----:B------:R-:W0:Y:S01]  /*0250*/  S2UR UR5, SR_CgaCtaId ;  /* 0x00000000000579c3 */ /* 0x000e220000008800 */
[----:B------:R-:W-:Y:S01]  /*0260*/  UMOV UR4, 0x400 ;  /* 0x0000040000047882 */ /* 0x000fe20000000000 */
[----:B------:R-:W-:Y:S01]  /*0270*/  IMAD.IADD R0, R0, 0x1, R11 ;  /* 0x0000000100007824 */ /* 0x000fe200078e020b */
[----:B0-----:R-:W-:-:S06]  /*0280*/  ULEA UR4, UR5, UR4, 0x18 ;  /* 0x0000000405047291 */ /* 0x001fcc000f8ec0ff */
[----:B------:R-:W-:-:S07]  /*0290*/  LEA R3, R0, UR4, 0x2 ;  /* 0x0000000400037c11 */ /* 0x000fce000f8e10ff */
.L_x_4:
[----:B------:R-:W-:Y:S01]  /*02a0*/  SHF.R.U32.HI R6, RZ, 0x1, R2 ;  /* 0x00000001ff067819 */ /* 0x000fe20000011602 */
[----:B------:R-:W-:Y:S01]  /*02b0*/  STS [R3], R8 ;  /* 0x0000000803007388 */ /* 0x000fe20000000800 */
[----:B------:R-:W-:Y:S02]  /*02c0*/  BAR.SYNC.DEFER_BLOCKING 0x0 ;  /* 0x0000000000007b1d */ /* 0x000fe40000010000 */
[----:B------:R-:W-:Y:S02]  /*02d0*/  ISETP.GT.U32.AND P1, PT, R6, R0, PT ;  /* 0x000000000600720c */ /* 0x000fe40003f24070 */
[----:B------:R-:W-:Y:S02]  /*02e0*/  ISETP.GT.U32.AND P2, PT, R2, 0x3, PT ;  /* 0x000000030200780c */ /* 0x000fe40003f44070 */
[----:B------:R-:W-:-:S09]  /*02f0*/  MOV R2, R6 ;  /* 0x0000000600027202 */ /* 0x000fd20000000f00 */
[----:B------:R-:W-:-:S05]  /*0300*/  @P1 IMAD R4, R6, 0x4, R3 ;  /* 0x0000000406041824 */ /* 0x000fca00078e0203 */
[----:B------:R-:W0:Y:S02]  /*0310*/  @P1 LDS R5, [R4] ;  /* 0x0000000004051984 */ /* 0x000e240000000800 */
[----:B0-----:R-:W-:Y:S01]  /*0320*/  @P1 IMAD.IADD R8, R8, 0x1, R5 ;  /* 0x0000000108081824 */ /* 0x001fe200078e0205 */
[----:B------:R-:W-:Y:S06]  /*0330*/  BAR.SYNC.DEFER_BLOCKING 0x0 ;  /* 0x0000000000007b1d */ /* 0x000fec0000010000 */
[----:B------:R-:W-:Y:S05]  /*0340*/  @P2 BRA `(.L_x_4) ;  /* 0xfffffffc00d42947 */ /* 0x000fea000383ffff */
.L_x_3:
[----:B------:R-:W-:Y:S05]  /*0350*/  @P0 EXIT ;  /* 0x000000000000094d */ /* 0x000fea0003800000 */
[----:B------:R-:W0:Y:S01]  /*0360*/  S2R R0, SR_LANEID ;  /* 0x0000000000007919 */ /* 0x000e220000000000 */
[----:B------:R-:W1:Y:S08]  /*0370*/  REDUX.SUM UR5, R8 ;  /* 0x00000000080573c4 */ /* 0x000e70000000c000 */
[----:B------:R-:W2:Y:S01]  /*0380*/  LDC.64 R2, c[0x0][0x388] ;  /* 0x0000e200ff027b82 */ /* 0x000ea20000000a00 */
[----:B------:R-:W-:-:S02]  /*0390*/  VOTEU.ANY UR4, UPT, PT ;  /* 0x0000000000047886 */ /* 0x000fc400038e0100 */
[----:B------:R-:W-:Y:S01]  /*03a0*/  UFLO.U32 UR4, UR4 ;  /* 0x00000004000472bd */ /* 0x000fe200080e0000 */
[----:B-1----:R-:W-:-:S05]  /*03b0*/  MOV R5, UR5 ;  /* 0x0000000500057c02 */ /* 0x002fca0008000f00 */
[----:B0-----:R-:W-:-:S13]  /*03c0*/  ISETP.EQ.U32.AND P0, PT, R0, UR4, PT ;  /* 0x0000000400007c0c */ /* 0x001fda000bf02070 */
[----:B--2---:R-:W-:Y:S01]  /*03d0*/  @P0 REDG.E.ADD.STRONG.GPU desc[UR6][R2.64], R5 ;  /* 0x000000050200098e */ /* 0x004fe2000c12e106 */
[----:B------:R-:W-:Y:S05]  /*03e0*/  EXIT ;  /* 0x000000000000794d */ /* 0x000fea0003800000 */
.L_x_5:
[----:B------:R-:W-:-:S00]  /*03f0*/  BRA `(.L_x_5) ;  /* 0xfffffffc00fc7947 */ /* 0x000fc0000383ffff */
[----:B------:R-:W-:-:S00]  /*0400*/  NOP ;  /* 0x0000000000007918 */ /* 0x000fc00000000000 */
[----:B------:R-:W-:-:S00]  /*0410*/  NOP ;  /* 0x0000000000007918 */ /* 0x000fc00000000000 */
[----:B------:R-:W-:-:S00]  /*0420*/  NOP ;  /* 0x0000000000007918 */ /* 0x000fc00000000000 */
[----:B------:R-:W-:-:S00]  /*0430*/  NOP ;  /* 0x0000000000007918 */ /* 0x000fc00000000000 */
[----:B------:R-:W-:-:S00]  /*0440*/  NOP ;  /* 0x0000000000007918 */ /* 0x000fc00000000000 */
[----:B------:R-:W-:-:S00]  /*0450*/  NOP ;  /* 0x0000000000007918 */ /* 0x000fc00000000000 */
[----:B------:R-:W-:-:S00]  /*0460*/  NOP ;  /* 0x0000000000007918 */ /* 0x000fc00000000000 */
[----:B------:R-:W-:-:S00]  /*0470*/  NOP ;  /* 0x0000000000007918 */ /* 0x000fc00000000000 */
.L_x_6:


//--------------------- .nv.global.init           --------------------------
	.section	.nv.global.init,"aw",@progbits
	.align	4
.nv.global.init:
	.type		mrg32k3aM1SubSeq,@object
	.size		mrg32k3aM1SubSeq,(mrg32k3aM2SubSeq - mrg32k3aM1SubSeq)
mrg32k3aM1SubSeq:
        /*0000*/ 	.byte	0x0b, 0xcc, 0xee, 0x04, 0x73, 0x29, 0x8b, 0x6f, 0xf6, 0x53, 0x03, 0xf6, 0x23, 0xf6, 0xea, 0xda
        /* <DEDUP_REMOVED lines=125> */
	.type		mrg32k3aM2SubSeq,@object
	.size		mrg32k3aM2SubSeq,(mrg32k3aM1 - mrg32k3aM2SubSeq)
mrg32k3aM2SubSeq:
        /* <DEDUP_REMOVED lines=126> */
	.type		mrg32k3aM1,@object
	.size		mrg32k3aM1,(mrg32k3aM1Seq - mrg32k3aM1)
mrg32k3aM1:
        /* <DEDUP_REMOVED lines=144> */
	.type		mrg32k3aM1Seq,@object
	.size		mrg32k3aM1Seq,(mrg32k3aM2 - mrg32k3aM1Seq)
mrg32k3aM1Seq:
        /* <DEDUP_REMOVED lines=144> */
	.type		mrg32k3aM2,@object
	.size		mrg32k3aM2,(mrg32k3aM2Seq - mrg32k3aM2)
mrg32k3aM2:
        /* <DEDUP_REMOVED lines=144> */
	.type		mrg32k3aM2Seq,@object
	.size		mrg32k3aM2Seq,(precalc_xorwow_matrix - mrg32k3aM2Seq)
mrg32k3aM2Seq:
        /* <DEDUP_REMOVED lines=144> */
	.type		precalc_xorwow_matrix,@object
	.size		precalc_xorwow_matrix,(precalc_xorwow_offset_matrix - precalc_xorwow_matrix)
precalc_xorwow_matrix:
        /* <DEDUP_REMOVED lines=6400> */
	.type		precalc_xorwow_offset_matrix,@object
	.size		precalc_xorwow_offset_matrix,(.L_1 - precalc_xorwow_offset_matrix)
precalc_xorwow_offset_matrix:
        /* <DEDUP_REMOVED lines=6400> */
.L_1:


//--------------------- .nv.shared._Z9SumKernelPiS_i --------------------------
	.section	.nv.shared._Z9SumKernelPiS_i,"aw",@nobits
	.sectionflags	@""
	.align	16
	.zero		1024


//--------------------- .nv.shared.reserved.0     --------------------------
	.section	.nv.shared.reserved.0,"aw",@nobits
	.weak		__nv_reservedSMEM_offset_0_alias
	.size		__nv_reservedSMEM_offset_0_alias, 0, 64
	.other		__nv_reservedSMEM_offset_0_alias,@"STO_CUDA_RESERVED_SHARED STV_DEFAULT"
__nv_reservedSMEM_offset_0_alias:
	.zero		0
	.zero		64


//--------------------- .nv.constant0._Z9SumKernelPiS_i --------------------------
	.section	.nv.constant0._Z9SumKernelPiS_i,"a",@progbits
	.sectionflags	@""
	.align	4
.nv.constant0._Z9SumKernelPiS_i:
	.zero		916


//--------------------- SYMBOLS --------------------------

	.type		.nv.reservedSmem.offset0,@object
	.size		.nv.reservedSmem.offset0,0x4
	.type		.nv.reservedSmem.cap,@object
	.size		.nv.reservedSmem.cap,0x4
